	.headerflags	@"EF_CUDA_TEXMODE_UNIFIED EF_CUDA_64BIT_ADDRESS EF_CUDA_ACCELERATORS EF_CUDA_SM90 EF_CUDA_VIRTUAL_SM(EF_CUDA_SM90)"
	.elftype	@"ET_EXEC"


//--------------------- .nv.info                  --------------------------
	.section	.nv.info,"",@"SHT_CUDA_INFO"
	.align	4


	//----- nvinfo : EIATTR_REGCOUNT
	.align		4
        /*0000*/ 	.byte	0x04, 0x2f
        /*0002*/ 	.short	(.L_1 - .L_0)
	.align		4
.L_0:
        /*0004*/ 	.word	index@(triton_poi_fused_mul_relu_sub_0)
        /*0008*/ 	.word	0x0000000e


	//----- nvinfo : EIATTR_MIN_STACK_SIZE
	.align		4
.L_1:
        /*000c*/ 	.byte	0x04, 0x12
        /*000e*/ 	.short	(.L_3 - .L_2)
	.align		4
.L_2:
        /*0010*/ 	.word	index@(triton_poi_fused_mul_relu_sub_0)
        /*0014*/ 	.word	0x00000000


	//----- nvinfo : EIATTR_FRAME_SIZE
	.align		4
.L_3:
        /*0018*/ 	.byte	0x04, 0x11
        /*001a*/ 	.short	(.L_5 - .L_4)
	.align		4
.L_4:
        /*001c*/ 	.word	index@(triton_poi_fused_mul_relu_sub_0)
        /*0020*/ 	.word	0x00000000


	//----- nvinfo : EIATTR_MIN_STACK_SIZE
	.align		4
.L_5:
        /*0024*/ 	.byte	0x04, 0x12
        /*0026*/ 	.short	(.L_7 - .L_6)
	.align		4
.L_6:
        /*0028*/ 	.word	index@(triton_poi_fused_mul_relu_sub_0)
        /*002c*/ 	.word	0x00000000
.L_7:


//--------------------- .nv.info.triton_poi_fused_mul_relu_sub_0 --------------------------
	.section	.nv.info.triton_poi_fused_mul_relu_sub_0,"",@"SHT_CUDA_INFO"
	.sectionflags	@""
	.align	4


	//----- nvinfo : EIATTR_CUDA_API_VERSION
	.align		4
        /*0000*/ 	.byte	0x04, 0x37
        /*0002*/ 	.short	(.L_9 - .L_8)
.L_8:
        /*0004*/ 	.word	0x0000007c


	//----- nvinfo : EIATTR_KPARAM_INFO
	.align		4
.L_9:
        /*0008*/ 	.byte	0x04, 0x17
        /*000a*/ 	.short	(.L_11 - .L_10)
.L_10:
        /*000c*/ 	.word	0x00000000
        /*0010*/ 	.short	0x0002
        /*0012*/ 	.short	0x0010
        /*0014*/ 	.byte	0x00, 0xf0, 0x11, 0x00


	//----- nvinfo : EIATTR_KPARAM_INFO
	.align		4
.L_11:
        /*0018*/ 	.byte	0x04, 0x17
        /*001a*/ 	.short	(.L_13 - .L_12)
.L_12:
        /*001c*/ 	.word	0x00000000
        /*0020*/ 	.short	0x0001
        /*0022*/ 	.short	0x0008
        /*0024*/ 	.byte	0x00, 0xf4, 0x21, 0x00


	//----- nvinfo : EIATTR_KPARAM_INFO
	.align		4
.L_13:
        /*0028*/ 	.byte	0x04, 0x17
        /*002a*/ 	.short	(.L_15 - .L_14)
.L_14:
        /*002c*/ 	.word	0x00000000
        /*0030*/ 	.short	0x0000
        /*0032*/ 	.short	0x0000
        /*0034*/ 	.byte	0x00, 0xf4, 0x21, 0x00


	//----- nvinfo : EIATTR_SPARSE_MMA_MASK
	.align		4
.L_15:
        /*0038*/ 	.byte	0x03, 0x50
        /*003a*/ 	.short	0x0000


	//----- nvinfo : EIATTR_MAXREG_COUNT
	.align		4
        /*003c*/ 	.byte	0x03, 0x1b
        /*003e*/ 	.short	0x00ff


	//----- nvinfo : EIATTR_EXIT_INSTR_OFFSETS
	.align		4
        /*0040*/ 	.byte	0x04, 0x1c
        /*0042*/ 	.short	(.L_17 - .L_16)


	//   ....[0]....
.L_16:
        /*0044*/ 	.word	0x00000190


	//   ....[1]....
        /*0048*/ 	.word	0x000001b0


	//----- nvinfo : EIATTR_REQNTID
	.align		4
.L_17:
        /*004c*/ 	.byte	0x04, 0x10
        /*004e*/ 	.short	(.L_19 - .L_18)
.L_18:
        /*0050*/ 	.word	0x00000080
        /*0054*/ 	.word	0x00000001
        /*0058*/ 	.word	0x00000001


	//----- nvinfo : EIATTR_CRS_STACK_SIZE
	.align		4
.L_19:
        /*005c*/ 	.byte	0x04, 0x1e
        /*005e*/ 	.short	(.L_21 - .L_20)
.L_20:
        /*0060*/ 	.word	0x00000000


	//----- nvinfo : EIATTR_CBANK_PARAM_SIZE
	.align		4
.L_21:
        /*0064*/ 	.byte	0x03, 0x19
        /*0066*/ 	.short	0x0014


	//----- nvinfo : EIATTR_PARAM_CBANK
	.align		4
        /*0068*/ 	.byte	0x04, 0x0a
        /*006a*/ 	.short	(.L_23 - .L_22)
	.align		4
.L_22:
        /*006c*/ 	.word	index@(.nv.constant0.triton_poi_fused_mul_relu_sub_0)
        /*0070*/ 	.short	0x0210
        /*0072*/ 	.short	0x0014


	//----- nvinfo : EIATTR_SW_WAR
	.align		4
.L_23:
        /*0074*/ 	.byte	0x04, 0x36
        /*0076*/ 	.short	(.L_25 - .L_24)
.L_24:
        /*0078*/ 	.word	0x00000008
.L_25:


//--------------------- .nv.callgraph             --------------------------
	.section	.nv.callgraph,"",@"SHT_CUDA_CALLGRAPH"
	.align	4
	.sectionentsize	8
	.align		4
        /*0000*/ 	.word	0x00000000
	.align		4
        /*0004*/ 	.word	0xffffffff
	.align		4
        /*0008*/ 	.word	0x00000000
	.align		4
        /*000c*/ 	.word	0xfffffffe
	.align		4
        /*0010*/ 	.word	0x00000000
	.align		4
        /*0014*/ 	.word	0xfffffffd
	.align		4
        /*0018*/ 	.word	0x00000000
	.align		4
        /*001c*/ 	.word	0xfffffffc


//--------------------- .text.triton_poi_fused_mul_relu_sub_0 --------------------------
	.section	.text.triton_poi_fused_mul_relu_sub_0,"ax",@progbits
	.align	128
        .global         triton_poi_fused_mul_relu_sub_0
        .type           triton_poi_fused_mul_relu_sub_0,@function
        .size           triton_poi_fused_mul_relu_sub_0,(.L_x_3 - triton_poi_fused_mul_relu_sub_0)
        .other          triton_poi_fused_mul_relu_sub_0,@"STO_CUDA_ENTRY STV_DEFAULT"
triton_poi_fused_mul_relu_sub_0:
.text.triton_poi_fused_mul_relu_sub_0:
[----:B------:R-:W0:Y:S02]  /*0000*/  LDC R1, c[0x0][0x28] ;  /* 0x00000a00ff017b82 */ /* 0x000e240000000800 */
[----:B------:R-:W1:Y:S01]  /*0010*/  S2R R0, SR_TID.X ;  /* 0x0000000000007919 */ /* 0x000e620000002100 */
[----:B------:R-:W2:Y:S01]  /*0020*/  LDC.64 R4, c[0x0][0x218] ;  /* 0x00008600ff047b82 */ /* 0x000ea20000000a00 */
[----:B------:R-:W-:Y:S01]  /*0030*/  ULDC.64 UR4, c[0x0][0x208] ;  /* 0x0000820000047ab9 */ /* 0x000fe20000000a00 */
[----:B------:R-:W-:Y:S01]  /*0040*/  BSSY B0, `(.L_x_0) ;  /* 0x000000b000007945 */ /* 0x000fe20003800000 */
[----:B------:R-:W3:Y:S01]  /*0050*/  S2R R7, SR_CTAID.X ;  /* 0x0000000000077919 */ /* 0x000ee20000002500 */
[----:B------:R-:W-:Y:S01]  /*0060*/  CS2R R2, SRZ ;  /* 0x0000000000027805 */ /* 0x000fe2000001ff00 */
[----:B-1----:R-:W-:-:S05]  /*0070*/  IMAD.SHL.U32 R0, R0, 0x2, RZ ;  /* 0x0000000200007824 */ /* 0x002fca00078e00ff */
[----:B------:R-:W-:-:S04]  /*0080*/  LOP3.LUT R0, R0, 0xfe, RZ, 0xc0, !PT ;  /* 0x000000fe00007812 */ /* 0x000fc800078ec0ff */
[----:B---3--:R-:W-:-:S04]  /*0090*/  LEA R7, R7, R0, 0x8 ;  /* 0x0000000007077211 */ /* 0x008fc800078e40ff */
[----:B------:R-:W-:-:S13]  /*00a0*/  ISETP.GE.AND P2, PT, R7, 0x100, PT ;  /* 0x000001000700780c */ /* 0x000fda0003f46270 */
[----:B--2---:R-:W-:Y:S05]  /*00b0*/  @P2 BRA `(.L_x_1) ;  /* 0x00000000000c2947 */ /* 0x004fea0003800000 */
[----:B------:R-:W1:Y:S02]  /*00c0*/  LDC.64 R2, c[0x0][0x210] ;  /* 0x00008400ff027b82 */ /* 0x000e640000000a00 */
[----:B-1----:R-:W-:-:S06]  /*00d0*/  IMAD.WIDE R2, R7, 0x4, R2 ;  /* 0x0000000407027825 */ /* 0x002fcc00078e0202 */
[----:B------:R-:W5:Y:S02]  /*00e0*/  LDG.E.64 R2, desc[UR4][R2.64] ;  /* 0x0000000402027981 */ /* 0x000f64000c1e1b00 */
.L_x_1:
[----:B------:R-:W-:Y:S05]  /*00f0*/  BSYNC B0 ;  /* 0x0000000000007941 */ /* 0x000fea0003800000 */
.L_x_0:
[C---:B-----5:R-:W-:Y:S02]  /*0100*/  FSETP.GEU.AND P0, PT, R2.reuse, RZ, PT ;  /* 0x000000ff0200720b */ /* 0x060fe40003f0e000 */
[C---:B------:R-:W-:Y:S02]  /*0110*/  FSETP.GEU.AND P1, PT, R3.reuse, RZ, PT ;  /* 0x000000ff0300720b */ /* 0x040fe40003f2e000 */
[----:B------:R-:W-:Y:S02]  /*0120*/  FSEL R0, R2, RZ, P0 ;  /* 0x000000ff02007208 */ /* 0x000fe40000000000 */
[----:B------:R-:W-:Y:S01]  /*0130*/  FSEL R6, R3, RZ, P1 ;  /* 0x000000ff03067208 */ /* 0x000fe20000800000 */
[----:B------:R-:W-:-:S04]  /*0140*/  IMAD.WIDE R2, R7, 0x4, R4 ;  /* 0x0000000407027825 */ /* 0x000fc800078e0204 */
[----:B------:R-:W-:Y:S01]  /*0150*/  FMUL R9, R0, 0.89440000057220458984 ;  /* 0x3f64f76600097820 */ /* 0x000fe20000400000 */
[----:B------:R-:W-:-:S03]  /*0160*/  FMUL R11, R6, 0.89440000057220458984 ;  /* 0x3f64f766060b7820 */ /* 0x000fc60000400000 */
[----:B------:R-:W-:Y:S01]  /*0170*/  FFMA R10, R0, R9, -0.44720000028610229492 ;  /* 0xbee4f766000a7423 */ /* 0x000fe20000000009 */
[----:B------:R-:W-:Y:S01]  /*0180*/  FFMA R11, R6, R11, -0.44720000028610229492 ;  /* 0xbee4f766060b7423 */ /* 0x000fe2000000000b */
[----:B------:R-:W-:Y:S06]  /*0190*/  @P2 EXIT ;  /* 0x000000000000294d */ /* 0x000fec0003800000 */
[----:B------:R-:W-:Y:S01]  /*01a0*/  STG.E.64 desc[UR4][R2.64], R10 ;  /* 0x0000000a02007986 */ /* 0x000fe2000c101b04 */
[----:B------:R-:W-:Y:S05]  /*01b0*/  EXIT ;  /* 0x000000000000794d */ /* 0x000fea0003800000 */
.L_x_2:
[----:B------:R-:W-:-:S00]  /*01c0*/  BRA `(.L_x_2) ;  /* 0xfffffffc00fc7947 */ /* 0x000fc0000383ffff */
[----:B------:R-:W-:-:S00]  /*01d0*/  NOP ;  /* 0x0000000000007918 */ /* 0x000fc00000000000 */
        /* <DEDUP_REMOVED lines=10> */
.L_x_3:


//--------------------- .nv.constant0.triton_poi_fused_mul_relu_sub_0 --------------------------
	.section	.nv.constant0.triton_poi_fused_mul_relu_sub_0,"a",@progbits
	.sectionflags	@""
	.align	4
.nv.constant0.triton_poi_fused_mul_relu_sub_0:
	.zero		548
